//
// Generated by NVIDIA NVVM Compiler
//
// Compiler Build ID: CL-36424714
// Cuda compilation tools, release 13.0, V13.0.88
// Based on NVVM 20.0.0
//

.version 9.0
.target sm_100
.address_size 64

	// .globl	_Z6kernelPiS_

.visible .entry _Z6kernelPiS_(
	.param .u64 .ptr .align 1 _Z6kernelPiS__param_0,
	.param .u64 .ptr .align 1 _Z6kernelPiS__param_1
)
{
	.reg .pred 	%p<7>;
	.reg .b32 	%r<25>;
	.reg .b64 	%rd<14>;

	ld.param.u64 	%rd1, [_Z6kernelPiS__param_0];
	ld.param.u64 	%rd2, [_Z6kernelPiS__param_1];
	mov.u32 	%r5, %tid.x;
	mov.u32 	%r6, %tid.y;
	mov.u32 	%r1, %ntid.x;
	mad.lo.s32 	%r2, %r6, %r1, %r5;
	add.s32 	%r3, %r2, 1;
	sub.s32 	%r7, %r2, %r1;
	setp.eq.s32 	%p1, %r2, 0;
	setp.lt.s32 	%p2, %r7, 0;
	or.pred  	%p3, %p1, %p2;
	@%p3 bra 	$L__BB0_5;
	mul.lo.s32 	%r8, %r1, %r1;
	add.s32 	%r9, %r2, %r1;
	max.u32 	%r10, %r3, %r9;
	setp.ge.u32 	%p4, %r10, %r8;
	@%p4 bra 	$L__BB0_5;
	rem.u32 	%r11, %r2, %r1;
	setp.eq.s32 	%p5, %r11, 0;
	@%p5 bra 	$L__BB0_5;
	rem.u32 	%r12, %r3, %r1;
	setp.eq.s32 	%p6, %r12, 0;
	@%p6 bra 	$L__BB0_5;
	cvta.to.global.u64 	%rd3, %rd1;
	add.s32 	%r13, %r2, -1;
	mul.wide.u32 	%rd4, %r13, 4;
	add.s64 	%rd5, %rd3, %rd4;
	ld.global.u32 	%r14, [%rd5];
	mul.wide.u32 	%rd6, %r2, 4;
	add.s64 	%rd7, %rd3, %rd6;
	ld.global.u32 	%r15, [%rd7+4];
	add.s32 	%r16, %r15, %r14;
	mul.wide.u32 	%rd8, %r7, 4;
	add.s64 	%rd9, %rd3, %rd8;
	ld.global.u32 	%r17, [%rd9];
	add.s32 	%r18, %r16, %r17;
	mul.wide.s32 	%rd10, %r1, 4;
	add.s64 	%rd11, %rd7, %rd10;
	ld.global.u32 	%r19, [%rd11];
	add.s32 	%r20, %r18, %r19;
	shr.s32 	%r21, %r20, 31;
	shr.u32 	%r22, %r21, 30;
	add.s32 	%r23, %r20, %r22;
	shr.s32 	%r24, %r23, 2;
	cvta.to.global.u64 	%rd12, %rd2;
	add.s64 	%rd13, %rd12, %rd6;
	st.global.u32 	[%rd13], %r24;
$L__BB0_5:
	ret;

}


// ===== COMPILED SASS (sm_100) =====

	.target	sm_100

	.elftype	@"ET_EXEC"


//--------------------- .note.nv.tkinfo           --------------------------
	.section	.note.nv.tkinfo,"",@"SHT_NOTE"
	.sectionflags	@"SHF_NOTE_NV_TKINFO"
	.tkinfo
        /*0018*/ 	.word	0x00000002
        /*0030*/ 	.string	""
        /*0030*/ 	.string	"ptxas"
        /*0030*/ 	.string	"Cuda compilation tools, release 13.0, V13.0.88"
        /*0030*/ 	.string	"Build cuda_13.0.r13.0/compiler.36424714_0"
        /*0030*/ 	.string	"-arch sm_100 -m 64 "



//--------------------- .note.nv.cuinfo           --------------------------
	.section	.note.nv.cuinfo,"",@"SHT_NOTE"
	.sectionflags	@"SHF_NOTE_NV_CUINFO"
        /*0018*/ 	.short	0x0002
        /*001a*/ 	.short	0x0064
        /*001c*/ 	.short	0x0082
	.zero		2


//--------------------- .nv.info                  --------------------------
	.section	.nv.info,"",@"SHT_CUDA_INFO"
	.align	4


	//----- nvinfo : EIATTR_REGCOUNT
	.align		4
        /*0000*/ 	.byte	0x04, 0x2f
        /*0002*/ 	.short	(.L_1 - .L_0)
	.align		4
.L_0:
        /*0004*/ 	.word	index@(_Z6kernelPiS_)
        /*0008*/ 	.word	0x00000010


	//----- nvinfo : EIATTR_FRAME_SIZE
	.align		4
.L_1:
        /*000c*/ 	.byte	0x04, 0x11
        /*000e*/ 	.short	(.L_3 - .L_2)
	.align		4
.L_2:
        /*0010*/ 	.word	index@(_Z6kernelPiS_)
        /*0014*/ 	.word	0x00000000


	//----- nvinfo : EIATTR_MIN_STACK_SIZE
	.align		4
.L_3:
        /*0018*/ 	.byte	0x04, 0x12
        /*001a*/ 	.short	(.L_5 - .L_4)
	.align		4
.L_4:
        /*001c*/ 	.word	index@(_Z6kernelPiS_)
        /*0020*/ 	.word	0x00000000
.L_5:


//--------------------- .nv.compat                --------------------------
	.section	.nv.compat,"",@"SHT_CUDA_COMPAT_INFO"
	.align	4
        /*0000*/ 	.byte	0x02, 0x09, 0x00, 0x00, 0x02, 0x02, 0x01, 0x00, 0x02, 0x05, 0x05, 0x00, 0x03, 0x07, 0x01, 0x01
        /*0010*/ 	.byte	0x02, 0x03, 0x00, 0x00, 0x02, 0x06, 0x01, 0x00, 0x04, 0x0b, 0x08, 0x00, 0x09, 0x00, 0x00, 0x00
        /*0020*/ 	.byte	0x00, 0x00, 0x00, 0x00


//--------------------- .nv.info._Z6kernelPiS_    --------------------------
	.section	.nv.info._Z6kernelPiS_,"",@"SHT_CUDA_INFO"
	.sectionflags	@""
	.align	4


	//----- nvinfo : EIATTR_CUDA_API_VERSION
	.align		4
        /*0000*/ 	.byte	0x04, 0x37
        /*0002*/ 	.short	(.L_7 - .L_6)
.L_6:
        /*0004*/ 	.word	0x00000082


	//----- nvinfo : EIATTR_KPARAM_INFO
	.align		4
.L_7:
        /*0008*/ 	.byte	0x04, 0x17
        /*000a*/ 	.short	(.L_9 - .L_8)
.L_8:
        /*000c*/ 	.word	0x00000000
        /*0010*/ 	.short	0x0001
        /*0012*/ 	.short	0x0008
        /*0014*/ 	.byte	0x00, 0xf5, 0x21, 0x00


	//----- nvinfo : EIATTR_KPARAM_INFO
	.align		4
.L_9:
        /*0018*/ 	.byte	0x04, 0x17
        /*001a*/ 	.short	(.L_11 - .L_10)
.L_10:
        /*001c*/ 	.word	0x00000000
        /*0020*/ 	.short	0x0000
        /*0022*/ 	.short	0x0000
        /*0024*/ 	.byte	0x00, 0xf5, 0x21, 0x00


	//----- nvinfo : EIATTR_SPARSE_MMA_MASK
	.align		4
.L_11:
        /*0028*/ 	.byte	0x03, 0x50
        /*002a*/ 	.short	0x0000


	//----- nvinfo : EIATTR_MAXREG_COUNT
	.align		4
        /*002c*/ 	.byte	0x03, 0x1b
        /*002e*/ 	.short	0x00ff


	//----- nvinfo : EIATTR_MERCURY_ISA_VERSION
	.align		4
        /*0030*/ 	.byte	0x03, 0x5f
        /*0032*/ 	.short	0x0101


	//----- nvinfo : EIATTR_VRC_CTA_INIT_COUNT
	.align		4
        /*0034*/ 	.byte	0x02, 0x4a
	.zero		1
	.zero		1


	//----- nvinfo : EIATTR_EXIT_INSTR_OFFSETS
	.align		4
        /*0038*/ 	.byte	0x04, 0x1c
        /*003a*/ 	.short	(.L_13 - .L_12)


	//   ....[0]....
.L_12:
        /*003c*/ 	.word	0x00000080


	//   ....[1]....
        /*0040*/ 	.word	0x000000d0


	//   ....[2]....
        /*0044*/ 	.word	0x00000210


	//   ....[3]....
        /*0048*/ 	.word	0x000002b0


	//   ....[4]....
        /*004c*/ 	.word	0x000003f0


	//----- nvinfo : EIATTR_CBANK_PARAM_SIZE
	.align		4
.L_13:
        /*0050*/ 	.byte	0x03, 0x19
        /*0052*/ 	.short	0x0010


	//----- nvinfo : EIATTR_PARAM_CBANK
	.align		4
        /*0054*/ 	.byte	0x04, 0x0a
        /*0056*/ 	.short	(.L_15 - .L_14)
	.align		4
.L_14:
        /*0058*/ 	.word	index@(.nv.constant0._Z6kernelPiS_)
        /*005c*/ 	.short	0x0380
        /*005e*/ 	.short	0x0010


	//----- nvinfo : EIATTR_SW_WAR
	.align		4
.L_15:
        /*0060*/ 	.byte	0x04, 0x36
        /*0062*/ 	.short	(.L_17 - .L_16)
.L_16:
        /*0064*/ 	.word	0x00000008
.L_17:


//--------------------- .nv.callgraph             --------------------------
	.section	.nv.callgraph,"",@"SHT_CUDA_CALLGRAPH"
	.align	4
	.sectionentsize	8
	.align		4
        /*0000*/ 	.word	0x00000000
	.align		4
        /*0004*/ 	.word	0xffffffff
	.align		4
        /*0008*/ 	.word	0x00000000
	.align		4
        /*000c*/ 	.word	0xfffffffe
	.align		4
        /*0010*/ 	.word	0x00000000
	.align		4
        /*0014*/ 	.word	0xfffffffd
	.align		4
        /*0018*/ 	.word	0x00000000
	.align		4
        /*001c*/ 	.word	0xfffffffc


//--------------------- .text._Z6kernelPiS_       --------------------------
	.section	.text._Z6kernelPiS_,"ax",@progbits
	.align	128
        .global         _Z6kernelPiS_
        .type           _Z6kernelPiS_,@function
        .size           _Z6kernelPiS_,(.L_x_1 - _Z6kernelPiS_)
        .other          _Z6kernelPiS_,@"STO_CUDA_ENTRY STV_DEFAULT"
_Z6kernelPiS_:
.text._Z6kernelPiS_:
[----:B------:R-:W-:Y:S01]  /*0000*/  LDC R1, c[0x0][0x37c] ;  /* 0x0000df00ff017b82 */ /* 0x000fe20000000800 */
[----:B------:R-:W0:Y:S07]  /*0010*/  S2R R0, SR_TID.X ;  /* 0x0000000000007919 */ /* 0x000e2e0000002100 */
[----:B------:R-:W0:Y:S01]  /*0020*/  LDC R3, c[0x0][0x360] ;  /* 0x0000d800ff037b82 */ /* 0x000e220000000800 */
[----:B------:R-:W0:Y:S02]  /*0030*/  S2R R2, SR_TID.Y ;  /* 0x0000000000027919 */ /* 0x000e240000002200 */
[----:B0-----:R-:W-:-:S04]  /*0040*/  IMAD R0, R2, R3, R0 ;  /* 0x0000000302007224 */ /* 0x001fc800078e0200 */
[----:B------:R-:W-:-:S05]  /*0050*/  IMAD.IADD R9, R0, 0x1, -R3 ;  /* 0x0000000100097824 */ /* 0x000fca00078e0a03 */
[----:B------:R-:W-:-:S04]  /*0060*/  ISETP.GE.AND P0, PT, R9, RZ, PT ;  /* 0x000000ff0900720c */ /* 0x000fc80003f06270 */
[----:B------:R-:W-:-:S13]  /*0070*/  ISETP.EQ.OR P0, PT, R0, RZ, !P0 ;  /* 0x000000ff0000720c */ /* 0x000fda0004702670 */
[----:B------:R-:W-:Y:S05]  /*0080*/  @P0 EXIT ;  /* 0x000000000000094d */ /* 0x000fea0003800000 */
[----:B------:R-:W-:Y:S02]  /*0090*/  VIADD R2, R0, 0x1 ;  /* 0x0000000100027836 */ /* 0x000fe40000000000 */
[----:B------:R-:W-:-:S03]  /*00a0*/  IMAD R4, R3, R3, RZ ;  /* 0x0000000303047224 */ /* 0x000fc600078e02ff */
[----:B------:R-:W-:-:S04]  /*00b0*/  VIADDMNMX.U32 R5, R0, R3, R2, !PT ;  /* 0x0000000300057246 */ /* 0x000fc80007800002 */
[----:B------:R-:W-:-:S13]  /*00c0*/  ISETP.GE.U32.AND P0, PT, R5, R4, PT ;  /* 0x000000040500720c */ /* 0x000fda0003f06070 */
[----:B------:R-:W-:Y:S05]  /*00d0*/  @P0 EXIT ;  /* 0x000000000000094d */ /* 0x000fea0003800000 */
[----:B------:R-:W0:Y:S08]  /*00e0*/  I2F.U32.RP R6, R3 ;  /* 0x0000000300067306 */ /* 0x000e300000209000 */
[----:B0-----:R-:W0:Y:S02]  /*00f0*/  MUFU.RCP R6, R6 ;  /* 0x0000000600067308 */ /* 0x001e240000001000 */
[----:B0-----:R-:W-:-:S06]  /*0100*/  IADD3 R4, PT, PT, R6, 0xffffffe, RZ ;  /* 0x0ffffffe06047810 */ /* 0x001fcc0007ffe0ff */
[----:B------:R0:W1:Y:S02]  /*0110*/  F2I.FTZ.U32.TRUNC.NTZ R5, R4 ;  /* 0x0000000400057305 */ /* 0x000064000021f000 */
[----:B0-----:R-:W-:Y:S02]  /*0120*/  IMAD.MOV.U32 R4, RZ, RZ, RZ ;  /* 0x000000ffff047224 */ /* 0x001fe400078e00ff */
[----:B-1----:R-:W-:-:S04]  /*0130*/  IMAD.MOV R8, RZ, RZ, -R5 ;  /* 0x000000ffff087224 */ /* 0x002fc800078e0a05 */
[----:B------:R-:W-:-:S04]  /*0140*/  IMAD R7, R8, R3, RZ ;  /* 0x0000000308077224 */ /* 0x000fc800078e02ff */
[----:B------:R-:W-:-:S06]  /*0150*/  IMAD.HI.U32 R5, R5, R7, R4 ;  /* 0x0000000705057227 */ /* 0x000fcc00078e0004 */
[----:B------:R-:W-:-:S05]  /*0160*/  IMAD.HI.U32 R7, R5, R0, RZ ;  /* 0x0000000005077227 */ /* 0x000fca00078e00ff */
[----:B------:R-:W-:-:S05]  /*0170*/  IADD3 R7, PT, PT, -R7, RZ, RZ ;  /* 0x000000ff07077210 */ /* 0x000fca0007ffe1ff */
[----:B------:R-:W-:Y:S01]  /*0180*/  IMAD R8, R3, R7, R0 ;  /* 0x0000000703087224 */ /* 0x000fe200078e0200 */
[----:B------:R-:W-:-:S04]  /*0190*/  LOP3.LUT R7, RZ, R3, RZ, 0x33, !PT ;  /* 0x00000003ff077212 */ /* 0x000fc800078e33ff */
[----:B------:R-:W-:-:S13]  /*01a0*/  ISETP.GE.U32.AND P0, PT, R8, R3, PT ;  /* 0x000000030800720c */ /* 0x000fda0003f06070 */
[----:B------:R-:W-:Y:S01]  /*01b0*/  @P0 IMAD.IADD R8, R8, 0x1, -R3 ;  /* 0x0000000108080824 */ /* 0x000fe200078e0a03 */
[----:B------:R-:W-:-:S04]  /*01c0*/  ISETP.NE.U32.AND P0, PT, R3, RZ, PT ;  /* 0x000000ff0300720c */ /* 0x000fc80003f05070 */
[----:B------:R-:W-:-:S13]  /*01d0*/  ISETP.GE.U32.AND P1, PT, R8, R3, PT ;  /* 0x000000030800720c */ /* 0x000fda0003f26070 */
[----:B------:R-:W-:-:S05]  /*01e0*/  @P1 IMAD.IADD R8, R8, 0x1, -R3 ;  /* 0x0000000108081824 */ /* 0x000fca00078e0a03 */
[----:B------:R-:W-:-:S04]  /*01f0*/  SEL R8, R7, R8, !P0 ;  /* 0x0000000807087207 */ /* 0x000fc80004000000 */
[----:B------:R-:W-:-:S13]  /*0200*/  ISETP.NE.AND P1, PT, R8, RZ, PT ;  /* 0x000000ff0800720c */ /* 0x000fda0003f25270 */
[----:B------:R-:W-:Y:S05]  /*0210*/  @!P1 EXIT ;  /* 0x000000000000994d */ /* 0x000fea0003800000 */
[----:B------:R-:W-:-:S05]  /*0220*/  IMAD.HI.U32 R5, R5, R2, RZ ;  /* 0x0000000205057227 */ /* 0x000fca00078e00ff */
[----:B------:R-:W-:-:S05]  /*0230*/  IADD3 R5, PT, PT, -R5, RZ, RZ ;  /* 0x000000ff05057210 */ /* 0x000fca0007ffe1ff */
[----:B------:R-:W-:-:S05]  /*0240*/  IMAD R2, R3, R5, R2 ;  /* 0x0000000503027224 */ /* 0x000fca00078e0202 */
[----:B------:R-:W-:-:S13]  /*0250*/  ISETP.GE.U32.AND P1, PT, R2, R3, PT ;  /* 0x000000030200720c */ /* 0x000fda0003f26070 */
[----:B------:R-:W-:-:S05]  /*0260*/  @P1 IMAD.IADD R2, R2, 0x1, -R3 ;  /* 0x0000000102021824 */ /* 0x000fca00078e0a03 */
[----:B------:R-:W-:-:S13]  /*0270*/  ISETP.GE.U32.AND P1, PT, R2, R3, PT ;  /* 0x000000030200720c */ /* 0x000fda0003f26070 */
[----:B------:R-:W-:-:S04]  /*0280*/  @P1 IADD3 R2, PT, PT, R2, -R3, RZ ;  /* 0x8000000302021210 */ /* 0x000fc80007ffe0ff */
[----:B------:R-:W-:-:S04]  /*0290*/  SEL R2, R7, R2, !P0 ;  /* 0x0000000207027207 */ /* 0x000fc80004000000 */
[----:B------:R-:W-:-:S13]  /*02a0*/  ISETP.NE.AND P0, PT, R2, RZ, PT ;  /* 0x000000ff0200720c */ /* 0x000fda0003f05270 */
[----:B------:R-:W-:Y:S05]  /*02b0*/  @!P0 EXIT ;  /* 0x000000000000894d */ /* 0x000fea0003800000 */
[----:B------:R-:W0:Y:S01]  /*02c0*/  LDC.64 R6, c[0x0][0x380] ;  /* 0x0000e000ff067b82 */ /* 0x000e220000000a00 */
[----:B------:R-:W1:Y:S01]  /*02d0*/  LDCU.64 UR4, c[0x0][0x358] ;  /* 0x00006b00ff0477ac */ /* 0x000e620008000a00 */
[----:B------:R-:W-:-:S06]  /*02e0*/  VIADD R5, R0, 0xffffffff ;  /* 0xffffffff00057836 */ /* 0x000fcc0000000000 */
[----:B------:R-:W2:Y:S01]  /*02f0*/  LDC.64 R10, c[0x0][0x388] ;  /* 0x0000e200ff0a7b82 */ /* 0x000ea20000000a00 */
[----:B0-----:R-:W-:-:S04]  /*0300*/  IMAD.WIDE.U32 R4, R5, 0x4, R6 ;  /* 0x0000000405047825 */ /* 0x001fc800078e0006 */
[--C-:B------:R-:W-:Y:S02]  /*0310*/  IMAD.WIDE.U32 R8, R9, 0x4, R6.reuse ;  /* 0x0000000409087825 */ /* 0x100fe400078e0006 */
[----:B-1----:R-:W3:Y:S02]  /*0320*/  LDG.E R4, desc[UR4][R4.64] ;  /* 0x0000000404047981 */ /* 0x002ee4000c1e1900 */
[C---:B------:R-:W-:Y:S02]  /*0330*/  IMAD.WIDE.U32 R6, R0.reuse, 0x4, R6 ;  /* 0x0000000400067825 */ /* 0x040fe400078e0006 */
[----:B------:R-:W3:Y:S02]  /*0340*/  LDG.E R8, desc[UR4][R8.64] ;  /* 0x0000000408087981 */ /* 0x000ee4000c1e1900 */
[----:B------:R-:W-:Y:S02]  /*0350*/  IMAD.WIDE R2, R3, 0x4, R6 ;  /* 0x0000000403027825 */ /* 0x000fe400078e0206 */
[----:B------:R-:W3:Y:S04]  /*0360*/  LDG.E R7, desc[UR4][R6.64+0x4] ;  /* 0x0000040406077981 */ /* 0x000ee8000c1e1900 */
[----:B------:R-:W4:Y:S01]  /*0370*/  LDG.E R3, desc[UR4][R2.64] ;  /* 0x0000000402037981 */ /* 0x000f22000c1e1900 */
[----:B--2---:R-:W-:Y:S01]  /*0380*/  IMAD.WIDE.U32 R10, R0, 0x4, R10 ;  /* 0x00000004000a7825 */ /* 0x004fe200078e000a */
[----:B---3--:R-:W-:-:S04]  /*0390*/  IADD3 R12, PT, PT, R8, R7, R4 ;  /* 0x00000007080c7210 */ /* 0x008fc80007ffe004 */
[----:B----4-:R-:W-:-:S04]  /*03a0*/  IADD3 R12, PT, PT, R12, R3, RZ ;  /* 0x000000030c0c7210 */ /* 0x010fc80007ffe0ff */
[----:B------:R-:W-:-:S04]  /*03b0*/  SHF.R.S32.HI R13, RZ, 0x1f, R12 ;  /* 0x0000001fff0d7819 */ /* 0x000fc8000001140c */
[----:B------:R-:W-:-:S04]  /*03c0*/  LEA.HI R13, R13, R12, RZ, 0x2 ;  /* 0x0000000c0d0d7211 */ /* 0x000fc800078f10ff */
[----:B------:R-:W-:-:S05]  /*03d0*/  SHF.R.S32.HI R13, RZ, 0x2, R13 ;  /* 0x00000002ff0d7819 */ /* 0x000fca000001140d */
[----:B------:R-:W-:Y:S01]  /*03e0*/  STG.E desc[UR4][R10.64], R13 ;  /* 0x0000000d0a007986 */ /* 0x000fe2000c101904 */
[----:B------:R-:W-:Y:S05]  /*03f0*/  EXIT ;  /* 0x000000000000794d */ /* 0x000fea0003800000 */
.L_x_0:
[----:B------:R-:W-:-:S00]  /*0400*/  BRA `(.L_x_0) ;  /* 0xfffffffc00fc7947 */ /* 0x000fc0000383ffff */
[----:B------:R-:W-:-:S00]  /*0410*/  NOP ;  /* 0x0000000000007918 */ /* 0x000fc00000000000 */
        /* <DEDUP_REMOVED lines=14> */
.L_x_1:


//--------------------- .nv.shared.reserved.0     --------------------------
	.section	.nv.shared.reserved.0,"aw",@nobits
	.weak		__nv_reservedSMEM_offset_0_alias
	.size		__nv_reservedSMEM_offset_0_alias, 0, 64
	.other		__nv_reservedSMEM_offset_0_alias,@"STO_CUDA_RESERVED_SHARED STV_DEFAULT"
__nv_reservedSMEM_offset_0_alias:
	.zero		0
	.zero		64


//--------------------- .nv.constant0._Z6kernelPiS_ --------------------------
	.section	.nv.constant0._Z6kernelPiS_,"a",@progbits
	.sectionflags	@""
	.align	4
.nv.constant0._Z6kernelPiS_:
	.zero		912


//--------------------- SYMBOLS --------------------------

	.type		.nv.reservedSmem.offset0,@object
	.size		.nv.reservedSmem.offset0,0x4
